//
// Generated by NVIDIA NVVM Compiler
//
// Compiler Build ID: CL-36424714
// Cuda compilation tools, release 13.0, V13.0.88
// Based on NVVM 20.0.0
//

.version 9.0
.target sm_100
.address_size 64

	// .globl	scale_entropy

.visible .entry scale_entropy(
	.param .u64 .ptr .align 1 scale_entropy_param_0,
	.param .u64 .ptr .align 1 scale_entropy_param_1,
	.param .f32 scale_entropy_param_2,
	.param .u32 scale_entropy_param_3
)
{
	.reg .pred 	%p<2>;
	.reg .b32 	%r<6>;
	.reg .b32 	%f<4>;
	.reg .b64 	%rd<8>;

	ld.param.u64 	%rd1, [scale_entropy_param_0];
	ld.param.u64 	%rd2, [scale_entropy_param_1];
	ld.param.f32 	%f1, [scale_entropy_param_2];
	ld.param.u32 	%r2, [scale_entropy_param_3];
	mov.u32 	%r3, %ctaid.x;
	mov.u32 	%r4, %ntid.x;
	mov.u32 	%r5, %tid.x;
	mad.lo.s32 	%r1, %r3, %r4, %r5;
	setp.ge.s32 	%p1, %r1, %r2;
	@%p1 bra 	$L__BB0_2;
	cvta.to.global.u64 	%rd3, %rd1;
	cvta.to.global.u64 	%rd4, %rd2;
	mul.wide.s32 	%rd5, %r1, 4;
	add.s64 	%rd6, %rd3, %rd5;
	ld.global.f32 	%f2, [%rd6];
	mul.f32 	%f3, %f1, %f2;
	add.s64 	%rd7, %rd4, %rd5;
	st.global.f32 	[%rd7], %f3;
$L__BB0_2:
	ret;

}


// ===== COMPILED SASS (sm_100) =====

	.target	sm_100

	.elftype	@"ET_EXEC"


//--------------------- .note.nv.tkinfo           --------------------------
	.section	.note.nv.tkinfo,"",@"SHT_NOTE"
	.sectionflags	@"SHF_NOTE_NV_TKINFO"
	.tkinfo
        /*0018*/ 	.word	0x00000002
        /*0030*/ 	.string	""
        /*0030*/ 	.string	"ptxas"
        /*0030*/ 	.string	"Cuda compilation tools, release 13.0, V13.0.88"
        /*0030*/ 	.string	"Build cuda_13.0.r13.0/compiler.36424714_0"
        /*0030*/ 	.string	"-arch sm_100 -m 64 "



//--------------------- .note.nv.cuinfo           --------------------------
	.section	.note.nv.cuinfo,"",@"SHT_NOTE"
	.sectionflags	@"SHF_NOTE_NV_CUINFO"
        /*0018*/ 	.short	0x0002
        /*001a*/ 	.short	0x0064
        /*001c*/ 	.short	0x0082
	.zero		2


//--------------------- .nv.info                  --------------------------
	.section	.nv.info,"",@"SHT_CUDA_INFO"
	.align	4


	//----- nvinfo : EIATTR_REGCOUNT
	.align		4
        /*0000*/ 	.byte	0x04, 0x2f
        /*0002*/ 	.short	(.L_1 - .L_0)
	.align		4
.L_0:
        /*0004*/ 	.word	index@(scale_entropy)
        /*0008*/ 	.word	0x0000000a


	//----- nvinfo : EIATTR_FRAME_SIZE
	.align		4
.L_1:
        /*000c*/ 	.byte	0x04, 0x11
        /*000e*/ 	.short	(.L_3 - .L_2)
	.align		4
.L_2:
        /*0010*/ 	.word	index@(scale_entropy)
        /*0014*/ 	.word	0x00000000


	//----- nvinfo : EIATTR_MIN_STACK_SIZE
	.align		4
.L_3:
        /*0018*/ 	.byte	0x04, 0x12
        /*001a*/ 	.short	(.L_5 - .L_4)
	.align		4
.L_4:
        /*001c*/ 	.word	index@(scale_entropy)
        /*0020*/ 	.word	0x00000000
.L_5:


//--------------------- .nv.compat                --------------------------
	.section	.nv.compat,"",@"SHT_CUDA_COMPAT_INFO"
	.align	4
        /*0000*/ 	.byte	0x02, 0x09, 0x00, 0x00, 0x02, 0x02, 0x01, 0x00, 0x02, 0x05, 0x05, 0x00, 0x03, 0x07, 0x01, 0x01
        /*0010*/ 	.byte	0x02, 0x03, 0x00, 0x00, 0x02, 0x06, 0x01, 0x00, 0x04, 0x0b, 0x08, 0x00, 0x09, 0x00, 0x00, 0x00
        /*0020*/ 	.byte	0x00, 0x00, 0x00, 0x00


//--------------------- .nv.info.scale_entropy    --------------------------
	.section	.nv.info.scale_entropy,"",@"SHT_CUDA_INFO"
	.sectionflags	@""
	.align	4


	//----- nvinfo : EIATTR_CUDA_API_VERSION
	.align		4
        /*0000*/ 	.byte	0x04, 0x37
        /*0002*/ 	.short	(.L_7 - .L_6)
.L_6:
        /*0004*/ 	.word	0x00000082


	//----- nvinfo : EIATTR_KPARAM_INFO
	.align		4
.L_7:
        /*0008*/ 	.byte	0x04, 0x17
        /*000a*/ 	.short	(.L_9 - .L_8)
.L_8:
        /*000c*/ 	.word	0x00000000
        /*0010*/ 	.short	0x0003
        /*0012*/ 	.short	0x0014
        /*0014*/ 	.byte	0x00, 0xf0, 0x11, 0x00


	//----- nvinfo : EIATTR_KPARAM_INFO
	.align		4
.L_9:
        /*0018*/ 	.byte	0x04, 0x17
        /*001a*/ 	.short	(.L_11 - .L_10)
.L_10:
        /*001c*/ 	.word	0x00000000
        /*0020*/ 	.short	0x0002
        /*0022*/ 	.short	0x0010
        /*0024*/ 	.byte	0x00, 0xf0, 0x11, 0x00


	//----- nvinfo : EIATTR_KPARAM_INFO
	.align		4
.L_11:
        /*0028*/ 	.byte	0x04, 0x17
        /*002a*/ 	.short	(.L_13 - .L_12)
.L_12:
        /*002c*/ 	.word	0x00000000
        /*0030*/ 	.short	0x0001
        /*0032*/ 	.short	0x0008
        /*0034*/ 	.byte	0x00, 0xf5, 0x21, 0x00


	//----- nvinfo : EIATTR_KPARAM_INFO
	.align		4
.L_13:
        /*0038*/ 	.byte	0x04, 0x17
        /*003a*/ 	.short	(.L_15 - .L_14)
.L_14:
        /*003c*/ 	.word	0x00000000
        /*0040*/ 	.short	0x0000
        /*0042*/ 	.short	0x0000
        /*0044*/ 	.byte	0x00, 0xf5, 0x21, 0x00


	//----- nvinfo : EIATTR_SPARSE_MMA_MASK
	.align		4
.L_15:
        /*0048*/ 	.byte	0x03, 0x50
        /*004a*/ 	.short	0x0000


	//----- nvinfo : EIATTR_MAXREG_COUNT
	.align		4
        /*004c*/ 	.byte	0x03, 0x1b
        /*004e*/ 	.short	0x00ff


	//----- nvinfo : EIATTR_MERCURY_ISA_VERSION
	.align		4
        /*0050*/ 	.byte	0x03, 0x5f
        /*0052*/ 	.short	0x0101


	//----- nvinfo : EIATTR_VRC_CTA_INIT_COUNT
	.align		4
        /*0054*/ 	.byte	0x02, 0x4a
	.zero		1
	.zero		1


	//----- nvinfo : EIATTR_EXIT_INSTR_OFFSETS
	.align		4
        /*0058*/ 	.byte	0x04, 0x1c
        /*005a*/ 	.short	(.L_17 - .L_16)


	//   ....[0]....
.L_16:
        /*005c*/ 	.word	0x00000070


	//   ....[1]....
        /*0060*/ 	.word	0x00000110


	//----- nvinfo : EIATTR_CBANK_PARAM_SIZE
	.align		4
.L_17:
        /*0064*/ 	.byte	0x03, 0x19
        /*0066*/ 	.short	0x0018


	//----- nvinfo : EIATTR_PARAM_CBANK
	.align		4
        /*0068*/ 	.byte	0x04, 0x0a
        /*006a*/ 	.short	(.L_19 - .L_18)
	.align		4
.L_18:
        /*006c*/ 	.word	index@(.nv.constant0.scale_entropy)
        /*0070*/ 	.short	0x0380
        /*0072*/ 	.short	0x0018


	//----- nvinfo : EIATTR_SW_WAR
	.align		4
.L_19:
        /*0074*/ 	.byte	0x04, 0x36
        /*0076*/ 	.short	(.L_21 - .L_20)
.L_20:
        /*0078*/ 	.word	0x00000008
.L_21:


//--------------------- .nv.callgraph             --------------------------
	.section	.nv.callgraph,"",@"SHT_CUDA_CALLGRAPH"
	.align	4
	.sectionentsize	8
	.align		4
        /*0000*/ 	.word	0x00000000
	.align		4
        /*0004*/ 	.word	0xffffffff
	.align		4
        /*0008*/ 	.word	0x00000000
	.align		4
        /*000c*/ 	.word	0xfffffffe
	.align		4
        /*0010*/ 	.word	0x00000000
	.align		4
        /*0014*/ 	.word	0xfffffffd
	.align		4
        /*0018*/ 	.word	0x00000000
	.align		4
        /*001c*/ 	.word	0xfffffffc


//--------------------- .text.scale_entropy       --------------------------
	.section	.text.scale_entropy,"ax",@progbits
	.align	128
        .global         scale_entropy
        .type           scale_entropy,@function
        .size           scale_entropy,(.L_x_1 - scale_entropy)
        .other          scale_entropy,@"STO_CUDA_ENTRY STV_DEFAULT"
scale_entropy:
.text.scale_entropy:
[----:B------:R-:W-:Y:S01]  /*0000*/  LDC R1, c[0x0][0x37c] ;  /* 0x0000df00ff017b82 */ /* 0x000fe20000000800 */
[----:B------:R-:W0:Y:S07]  /*0010*/  S2R R0, SR_TID.X ;  /* 0x0000000000007919 */ /* 0x000e2e0000002100 */
[----:B------:R-:W0:Y:S01]  /*0020*/  S2UR UR4, SR_CTAID.X ;  /* 0x00000000000479c3 */ /* 0x000e220000002500 */
[----:B------:R-:W1:Y:S07]  /*0030*/  LDCU UR5, c[0x0][0x394] ;  /* 0x00007280ff0577ac */ /* 0x000e6e0008000800 */
[----:B------:R-:W0:Y:S02]  /*0040*/  LDC R7, c[0x0][0x360] ;  /* 0x0000d800ff077b82 */ /* 0x000e240000000800 */
[----:B0-----:R-:W-:-:S05]  /*0050*/  IMAD R7, R7, UR4, R0 ;  /* 0x0000000407077c24 */ /* 0x001fca000f8e0200 */
[----:B-1----:R-:W-:-:S13]  /*0060*/  ISETP.GE.AND P0, PT, R7, UR5, PT ;  /* 0x0000000507007c0c */ /* 0x002fda000bf06270 */
[----:B------:R-:W-:Y:S05]  /*0070*/  @P0 EXIT ;  /* 0x000000000000094d */ /* 0x000fea0003800000 */
[----:B------:R-:W0:Y:S01]  /*0080*/  LDC.64 R2, c[0x0][0x380] ;  /* 0x0000e000ff027b82 */ /* 0x000e220000000a00 */
[----:B------:R-:W1:Y:S01]  /*0090*/  LDCU.64 UR4, c[0x0][0x358] ;  /* 0x00006b00ff0477ac */ /* 0x000e620008000a00 */
[----:B------:R-:W2:Y:S06]  /*00a0*/  LDCU UR6, c[0x0][0x390] ;  /* 0x00007200ff0677ac */ /* 0x000eac0008000800 */
[----:B------:R-:W3:Y:S01]  /*00b0*/  LDC.64 R4, c[0x0][0x388] ;  /* 0x0000e200ff047b82 */ /* 0x000ee20000000a00 */
[----:B0-----:R-:W-:-:S06]  /*00c0*/  IMAD.WIDE R2, R7, 0x4, R2 ;  /* 0x0000000407027825 */ /* 0x001fcc00078e0202 */
[----:B-1----:R-:W2:Y:S01]  /*00d0*/  LDG.E R2, desc[UR4][R2.64] ;  /* 0x0000000402027981 */ /* 0x002ea2000c1e1900 */
[----:B---3--:R-:W-:-:S04]  /*00e0*/  IMAD.WIDE R4, R7, 0x4, R4 ;  /* 0x0000000407047825 */ /* 0x008fc800078e0204 */
[----:B--2---:R-:W-:-:S05]  /*00f0*/  FMUL R7, R2, UR6 ;  /* 0x0000000602077c20 */ /* 0x004fca0008400000 */
[----:B------:R-:W-:Y:S01]  /*0100*/  STG.E desc[UR4][R4.64], R7 ;  /* 0x0000000704007986 */ /* 0x000fe2000c101904 */
[----:B------:R-:W-:Y:S05]  /*0110*/  EXIT ;  /* 0x000000000000794d */ /* 0x000fea0003800000 */
.L_x_0:
[----:B------:R-:W-:-:S00]  /*0120*/  BRA `(.L_x_0) ;  /* 0xfffffffc00fc7947 */ /* 0x000fc0000383ffff */
[----:B------:R-:W-:-:S00]  /*0130*/  NOP ;  /* 0x0000000000007918 */ /* 0x000fc00000000000 */
        /* <DEDUP_REMOVED lines=12> */
.L_x_1:


//--------------------- .nv.shared.reserved.0     --------------------------
	.section	.nv.shared.reserved.0,"aw",@nobits
	.weak		__nv_reservedSMEM_offset_0_alias
	.size		__nv_reservedSMEM_offset_0_alias, 0, 64
	.other		__nv_reservedSMEM_offset_0_alias,@"STO_CUDA_RESERVED_SHARED STV_DEFAULT"
__nv_reservedSMEM_offset_0_alias:
	.zero		0
	.zero		64


//--------------------- .nv.constant0.scale_entropy --------------------------
	.section	.nv.constant0.scale_entropy,"a",@progbits
	.sectionflags	@""
	.align	4
.nv.constant0.scale_entropy:
	.zero		920


//--------------------- SYMBOLS --------------------------

	.type		.nv.reservedSmem.offset0,@object
	.size		.nv.reservedSmem.offset0,0x4
